//
// Generated by NVIDIA NVVM Compiler
//
// Compiler Build ID: CL-36424714
// Cuda compilation tools, release 13.0, V13.0.88
// Based on NVVM 20.0.0
//

.version 9.0
.target sm_100
.address_size 64

	// .globl	_Z3minPi

.visible .entry _Z3minPi(
	.param .u64 .ptr .align 1 _Z3minPi_param_0
)
{
	.reg .pred 	%p<3>;
	.reg .b32 	%r<15>;
	.reg .b64 	%rd<7>;

	ld.param.u64 	%rd2, [_Z3minPi_param_0];
	cvta.to.global.u64 	%rd1, %rd2;
	mov.u32 	%r1, %tid.x;
	mov.u32 	%r13, %ntid.x;
	shl.b32 	%r3, %r1, 1;
	mov.b32 	%r14, 1;
$L__BB0_1:
	setp.ge.u32 	%p1, %r1, %r13;
	@%p1 bra 	$L__BB0_3;
	mul.lo.s32 	%r9, %r3, %r14;
	mul.wide.s32 	%rd3, %r9, 4;
	add.s64 	%rd4, %rd1, %rd3;
	ld.global.u32 	%r10, [%rd4];
	mul.wide.s32 	%rd5, %r14, 4;
	add.s64 	%rd6, %rd4, %rd5;
	ld.global.u32 	%r11, [%rd6];
	min.s32 	%r12, %r10, %r11;
	st.global.u32 	[%rd4], %r12;
$L__BB0_3:
	shl.b32 	%r14, %r14, 1;
	shr.u32 	%r7, %r13, 1;
	setp.gt.u32 	%p2, %r13, 1;
	mov.u32 	%r13, %r7;
	@%p2 bra 	$L__BB0_1;
	ret;

}
	// .globl	_Z3maxPi
.visible .entry _Z3maxPi(
	.param .u64 .ptr .align 1 _Z3maxPi_param_0
)
{
	.reg .pred 	%p<3>;
	.reg .b32 	%r<15>;
	.reg .b64 	%rd<7>;

	ld.param.u64 	%rd2, [_Z3maxPi_param_0];
	cvta.to.global.u64 	%rd1, %rd2;
	mov.u32 	%r1, %tid.x;
	mov.u32 	%r13, %ntid.x;
	shl.b32 	%r3, %r1, 1;
	mov.b32 	%r14, 1;
$L__BB1_1:
	setp.ge.u32 	%p1, %r1, %r13;
	@%p1 bra 	$L__BB1_3;
	mul.lo.s32 	%r9, %r3, %r14;
	mul.wide.s32 	%rd3, %r9, 4;
	add.s64 	%rd4, %rd1, %rd3;
	ld.global.u32 	%r10, [%rd4];
	mul.wide.s32 	%rd5, %r14, 4;
	add.s64 	%rd6, %rd4, %rd5;
	ld.global.u32 	%r11, [%rd6];
	max.s32 	%r12, %r10, %r11;
	st.global.u32 	[%rd4], %r12;
$L__BB1_3:
	shl.b32 	%r14, %r14, 1;
	shr.u32 	%r7, %r13, 1;
	setp.gt.u32 	%p2, %r13, 1;
	mov.u32 	%r13, %r7;
	@%p2 bra 	$L__BB1_1;
	ret;

}
	// .globl	_Z3sumPi
.visible .entry _Z3sumPi(
	.param .u64 .ptr .align 1 _Z3sumPi_param_0
)
{
	.reg .pred 	%p<3>;
	.reg .b32 	%r<16>;
	.reg .b64 	%rd<7>;

	ld.param.u64 	%rd2, [_Z3sumPi_param_0];
	cvta.to.global.u64 	%rd1, %rd2;
	mov.u32 	%r1, %tid.x;
	mov.u32 	%r14, %ntid.x;
	shl.b32 	%r3, %r1, 1;
	mov.b32 	%r15, 1;
$L__BB2_1:
	setp.ge.u32 	%p1, %r1, %r14;
	@%p1 bra 	$L__BB2_3;
	mul.lo.s32 	%r9, %r3, %r15;
	add.s32 	%r10, %r9, %r15;
	mul.wide.s32 	%rd3, %r10, 4;
	add.s64 	%rd4, %rd1, %rd3;
	ld.global.u32 	%r11, [%rd4];
	mul.wide.s32 	%rd5, %r9, 4;
	add.s64 	%rd6, %rd1, %rd5;
	ld.global.u32 	%r12, [%rd6];
	add.s32 	%r13, %r12, %r11;
	st.global.u32 	[%rd6], %r13;
$L__BB2_3:
	shl.b32 	%r15, %r15, 1;
	shr.u32 	%r7, %r14, 1;
	setp.gt.u32 	%p2, %r14, 1;
	mov.u32 	%r14, %r7;
	@%p2 bra 	$L__BB2_1;
	ret;

}
	// .globl	_Z10sum_floatsPf
.visible .entry _Z10sum_floatsPf(
	.param .u64 .ptr .align 1 _Z10sum_floatsPf_param_0
)
{
	.reg .pred 	%p<3>;
	.reg .b32 	%r<13>;
	.reg .b32 	%f<4>;
	.reg .b64 	%rd<7>;

	ld.param.u64 	%rd2, [_Z10sum_floatsPf_param_0];
	cvta.to.global.u64 	%rd1, %rd2;
	mov.u32 	%r1, %tid.x;
	mov.u32 	%r11, %ntid.x;
	shl.b32 	%r3, %r1, 1;
	mov.b32 	%r12, 1;
$L__BB3_1:
	setp.ge.u32 	%p1, %r1, %r11;
	@%p1 bra 	$L__BB3_3;
	mul.lo.s32 	%r9, %r3, %r12;
	add.s32 	%r10, %r9, %r12;
	mul.wide.s32 	%rd3, %r10, 4;
	add.s64 	%rd4, %rd1, %rd3;
	ld.global.f32 	%f1, [%rd4];
	mul.wide.s32 	%rd5, %r9, 4;
	add.s64 	%rd6, %rd1, %rd5;
	ld.global.f32 	%f2, [%rd6];
	add.f32 	%f3, %f1, %f2;
	st.global.f32 	[%rd6], %f3;
$L__BB3_3:
	shl.b32 	%r12, %r12, 1;
	shr.u32 	%r7, %r11, 1;
	setp.gt.u32 	%p2, %r11, 1;
	mov.u32 	%r11, %r7;
	@%p2 bra 	$L__BB3_1;
	ret;

}
	// .globl	_Z12mean_diff_sqPff
.visible .entry _Z12mean_diff_sqPff(
	.param .u64 .ptr .align 1 _Z12mean_diff_sqPff_param_0,
	.param .f32 _Z12mean_diff_sqPff_param_1
)
{
	.reg .b32 	%r<2>;
	.reg .b32 	%f<5>;
	.reg .b64 	%rd<5>;

	ld.param.u64 	%rd1, [_Z12mean_diff_sqPff_param_0];
	ld.param.f32 	%f1, [_Z12mean_diff_sqPff_param_1];
	cvta.to.global.u64 	%rd2, %rd1;
	mov.u32 	%r1, %tid.x;
	mul.wide.u32 	%rd3, %r1, 4;
	add.s64 	%rd4, %rd2, %rd3;
	ld.global.f32 	%f2, [%rd4];
	sub.f32 	%f3, %f2, %f1;
	mul.f32 	%f4, %f3, %f3;
	st.global.f32 	[%rd4], %f4;
	ret;

}


// ===== COMPILED SASS (sm_100) =====

	.target	sm_100

	.elftype	@"ET_EXEC"


//--------------------- .note.nv.tkinfo           --------------------------
	.section	.note.nv.tkinfo,"",@"SHT_NOTE"
	.sectionflags	@"SHF_NOTE_NV_TKINFO"
	.tkinfo
        /*0018*/ 	.word	0x00000002
        /*0030*/ 	.string	""
        /*0030*/ 	.string	"ptxas"
        /*0030*/ 	.string	"Cuda compilation tools, release 13.0, V13.0.88"
        /*0030*/ 	.string	"Build cuda_13.0.r13.0/compiler.36424714_0"
        /*0030*/ 	.string	"-arch sm_100 -m 64 "



//--------------------- .note.nv.cuinfo           --------------------------
	.section	.note.nv.cuinfo,"",@"SHT_NOTE"
	.sectionflags	@"SHF_NOTE_NV_CUINFO"
        /*0018*/ 	.short	0x0002
        /*001a*/ 	.short	0x0064
        /*001c*/ 	.short	0x0082
	.zero		2


//--------------------- .nv.info                  --------------------------
	.section	.nv.info,"",@"SHT_CUDA_INFO"
	.align	4


	//----- nvinfo : EIATTR_REGCOUNT
	.align		4
        /*0000*/ 	.byte	0x04, 0x2f
        /*0002*/ 	.short	(.L_1 - .L_0)
	.align		4
.L_0:
        /*0004*/ 	.word	index@(_Z3minPi)
        /*0008*/ 	.word	0x0000000e


	//----- nvinfo : EIATTR_FRAME_SIZE
	.align		4
.L_1:
        /*000c*/ 	.byte	0x04, 0x11
        /*000e*/ 	.short	(.L_3 - .L_2)
	.align		4
.L_2:
        /*0010*/ 	.word	index@(_Z3minPi)
        /*0014*/ 	.word	0x00000000


	//----- nvinfo : EIATTR_REGCOUNT
	.align		4
.L_3:
        /*0018*/ 	.byte	0x04, 0x2f
        /*001a*/ 	.short	(.L_5 - .L_4)
	.align		4
.L_4:
        /*001c*/ 	.word	index@(_Z3maxPi)
        /*0020*/ 	.word	0x0000000e


	//----- nvinfo : EIATTR_FRAME_SIZE
	.align		4
.L_5:
        /*0024*/ 	.byte	0x04, 0x11
        /*0026*/ 	.short	(.L_7 - .L_6)
	.align		4
.L_6:
        /*0028*/ 	.word	index@(_Z3maxPi)
        /*002c*/ 	.word	0x00000000


	//----- nvinfo : EIATTR_REGCOUNT
	.align		4
.L_7:
        /*0030*/ 	.byte	0x04, 0x2f
        /*0032*/ 	.short	(.L_9 - .L_8)
	.align		4
.L_8:
        /*0034*/ 	.word	index@(_Z3sumPi)
        /*0038*/ 	.word	0x0000000c


	//----- nvinfo : EIATTR_FRAME_SIZE
	.align		4
.L_9:
        /*003c*/ 	.byte	0x04, 0x11
        /*003e*/ 	.short	(.L_11 - .L_10)
	.align		4
.L_10:
        /*0040*/ 	.word	index@(_Z3sumPi)
        /*0044*/ 	.word	0x00000000


	//----- nvinfo : EIATTR_REGCOUNT
	.align		4
.L_11:
        /*0048*/ 	.byte	0x04, 0x2f
        /*004a*/ 	.short	(.L_13 - .L_12)
	.align		4
.L_12:
        /*004c*/ 	.word	index@(_Z10sum_floatsPf)
        /*0050*/ 	.word	0x0000000c


	//----- nvinfo : EIATTR_FRAME_SIZE
	.align		4
.L_13:
        /*0054*/ 	.byte	0x04, 0x11
        /*0056*/ 	.short	(.L_15 - .L_14)
	.align		4
.L_14:
        /*0058*/ 	.word	index@(_Z10sum_floatsPf)
        /*005c*/ 	.word	0x00000000


	//----- nvinfo : EIATTR_REGCOUNT
	.align		4
.L_15:
        /*0060*/ 	.byte	0x04, 0x2f
        /*0062*/ 	.short	(.L_17 - .L_16)
	.align		4
.L_16:
        /*0064*/ 	.word	index@(_Z12mean_diff_sqPff)
        /*0068*/ 	.word	0x00000008


	//----- nvinfo : EIATTR_FRAME_SIZE
	.align		4
.L_17:
        /*006c*/ 	.byte	0x04, 0x11
        /*006e*/ 	.short	(.L_19 - .L_18)
	.align		4
.L_18:
        /*0070*/ 	.word	index@(_Z12mean_diff_sqPff)
        /*0074*/ 	.word	0x00000000


	//----- nvinfo : EIATTR_MIN_STACK_SIZE
	.align		4
.L_19:
        /*0078*/ 	.byte	0x04, 0x12
        /*007a*/ 	.short	(.L_21 - .L_20)
	.align		4
.L_20:
        /*007c*/ 	.word	index@(_Z12mean_diff_sqPff)
        /*0080*/ 	.word	0x00000000


	//----- nvinfo : EIATTR_MIN_STACK_SIZE
	.align		4
.L_21:
        /*0084*/ 	.byte	0x04, 0x12
        /*0086*/ 	.short	(.L_23 - .L_22)
	.align		4
.L_22:
        /*0088*/ 	.word	index@(_Z10sum_floatsPf)
        /*008c*/ 	.word	0x00000000


	//----- nvinfo : EIATTR_MIN_STACK_SIZE
	.align		4
.L_23:
        /*0090*/ 	.byte	0x04, 0x12
        /*0092*/ 	.short	(.L_25 - .L_24)
	.align		4
.L_24:
        /*0094*/ 	.word	index@(_Z3sumPi)
        /*0098*/ 	.word	0x00000000


	//----- nvinfo : EIATTR_MIN_STACK_SIZE
	.align		4
.L_25:
        /*009c*/ 	.byte	0x04, 0x12
        /*009e*/ 	.short	(.L_27 - .L_26)
	.align		4
.L_26:
        /*00a0*/ 	.word	index@(_Z3maxPi)
        /*00a4*/ 	.word	0x00000000


	//----- nvinfo : EIATTR_MIN_STACK_SIZE
	.align		4
.L_27:
        /*00a8*/ 	.byte	0x04, 0x12
        /*00aa*/ 	.short	(.L_29 - .L_28)
	.align		4
.L_28:
        /*00ac*/ 	.word	index@(_Z3minPi)
        /*00b0*/ 	.word	0x00000000
.L_29:


//--------------------- .nv.compat                --------------------------
	.section	.nv.compat,"",@"SHT_CUDA_COMPAT_INFO"
	.align	4
        /*0000*/ 	.byte	0x02, 0x09, 0x00, 0x00, 0x02, 0x02, 0x01, 0x00, 0x02, 0x05, 0x05, 0x00, 0x03, 0x07, 0x01, 0x01
        /*0010*/ 	.byte	0x02, 0x03, 0x00, 0x00, 0x02, 0x06, 0x01, 0x00, 0x04, 0x0b, 0x08, 0x00, 0x09, 0x00, 0x00, 0x00
        /*0020*/ 	.byte	0x00, 0x00, 0x00, 0x00


//--------------------- .nv.info._Z12mean_diff_sqPff --------------------------
	.section	.nv.info._Z12mean_diff_sqPff,"",@"SHT_CUDA_INFO"
	.sectionflags	@""
	.align	4


	//----- nvinfo : EIATTR_CUDA_API_VERSION
	.align		4
        /*0000*/ 	.byte	0x04, 0x37
        /*0002*/ 	.short	(.L_31 - .L_30)
.L_30:
        /*0004*/ 	.word	0x00000082


	//----- nvinfo : EIATTR_KPARAM_INFO
	.align		4
.L_31:
        /*0008*/ 	.byte	0x04, 0x17
        /*000a*/ 	.short	(.L_33 - .L_32)
.L_32:
        /*000c*/ 	.word	0x00000000
        /*0010*/ 	.short	0x0001
        /*0012*/ 	.short	0x0008
        /*0014*/ 	.byte	0x00, 0xf0, 0x11, 0x00


	//----- nvinfo : EIATTR_KPARAM_INFO
	.align		4
.L_33:
        /*0018*/ 	.byte	0x04, 0x17
        /*001a*/ 	.short	(.L_35 - .L_34)
.L_34:
        /*001c*/ 	.word	0x00000000
        /*0020*/ 	.short	0x0000
        /*0022*/ 	.short	0x0000
        /*0024*/ 	.byte	0x00, 0xf5, 0x21, 0x00


	//----- nvinfo : EIATTR_SPARSE_MMA_MASK
	.align		4
.L_35:
        /*0028*/ 	.byte	0x03, 0x50
        /*002a*/ 	.short	0x0000


	//----- nvinfo : EIATTR_MAXREG_COUNT
	.align		4
        /*002c*/ 	.byte	0x03, 0x1b
        /*002e*/ 	.short	0x00ff


	//----- nvinfo : EIATTR_MERCURY_ISA_VERSION
	.align		4
        /*0030*/ 	.byte	0x03, 0x5f
        /*0032*/ 	.short	0x0101


	//----- nvinfo : EIATTR_VRC_CTA_INIT_COUNT
	.align		4
        /*0034*/ 	.byte	0x02, 0x4a
	.zero		1
	.zero		1


	//----- nvinfo : EIATTR_EXIT_INSTR_OFFSETS
	.align		4
        /*0038*/ 	.byte	0x04, 0x1c
        /*003a*/ 	.short	(.L_37 - .L_36)


	//   ....[0]....
.L_36:
        /*003c*/ 	.word	0x000000a0


	//----- nvinfo : EIATTR_CBANK_PARAM_SIZE
	.align		4
.L_37:
        /*0040*/ 	.byte	0x03, 0x19
        /*0042*/ 	.short	0x000c


	//----- nvinfo : EIATTR_PARAM_CBANK
	.align		4
        /*0044*/ 	.byte	0x04, 0x0a
        /*0046*/ 	.short	(.L_39 - .L_38)
	.align		4
.L_38:
        /*0048*/ 	.word	index@(.nv.constant0._Z12mean_diff_sqPff)
        /*004c*/ 	.short	0x0380
        /*004e*/ 	.short	0x000c


	//----- nvinfo : EIATTR_SW_WAR
	.align		4
.L_39:
        /*0050*/ 	.byte	0x04, 0x36
        /*0052*/ 	.short	(.L_41 - .L_40)
.L_40:
        /*0054*/ 	.word	0x00000008
.L_41:


//--------------------- .nv.info._Z10sum_floatsPf --------------------------
	.section	.nv.info._Z10sum_floatsPf,"",@"SHT_CUDA_INFO"
	.sectionflags	@""
	.align	4


	//----- nvinfo : EIATTR_CUDA_API_VERSION
	.align		4
        /*0000*/ 	.byte	0x04, 0x37
        /*0002*/ 	.short	(.L_43 - .L_42)
.L_42:
        /*0004*/ 	.word	0x00000082


	//----- nvinfo : EIATTR_KPARAM_INFO
	.align		4
.L_43:
        /*0008*/ 	.byte	0x04, 0x17
        /*000a*/ 	.short	(.L_45 - .L_44)
.L_44:
        /*000c*/ 	.word	0x00000000
        /*0010*/ 	.short	0x0000
        /*0012*/ 	.short	0x0000
        /*0014*/ 	.byte	0x00, 0xf5, 0x21, 0x00


	//----- nvinfo : EIATTR_SPARSE_MMA_MASK
	.align		4
.L_45:
        /*0018*/ 	.byte	0x03, 0x50
        /*001a*/ 	.short	0x0000


	//----- nvinfo : EIATTR_MAXREG_COUNT
	.align		4
        /*001c*/ 	.byte	0x03, 0x1b
        /*001e*/ 	.short	0x00ff


	//----- nvinfo : EIATTR_MERCURY_ISA_VERSION
	.align		4
        /*0020*/ 	.byte	0x03, 0x5f
        /*0022*/ 	.short	0x0101


	//----- nvinfo : EIATTR_VRC_CTA_INIT_COUNT
	.align		4
        /*0024*/ 	.byte	0x02, 0x4a
	.zero		1
	.zero		1


	//----- nvinfo : EIATTR_EXIT_INSTR_OFFSETS
	.align		4
        /*0028*/ 	.byte	0x04, 0x1c
        /*002a*/ 	.short	(.L_47 - .L_46)


	//   ....[0]....
.L_46:
        /*002c*/ 	.word	0x00000180


	//----- nvinfo : EIATTR_CRS_STACK_SIZE
	.align		4
.L_47:
        /*0030*/ 	.byte	0x04, 0x1e
        /*0032*/ 	.short	(.L_49 - .L_48)
.L_48:
        /*0034*/ 	.word	0x00000000


	//----- nvinfo : EIATTR_CBANK_PARAM_SIZE
	.align		4
.L_49:
        /*0038*/ 	.byte	0x03, 0x19
        /*003a*/ 	.short	0x0008


	//----- nvinfo : EIATTR_PARAM_CBANK
	.align		4
        /*003c*/ 	.byte	0x04, 0x0a
        /*003e*/ 	.short	(.L_51 - .L_50)
	.align		4
.L_50:
        /*0040*/ 	.word	index@(.nv.constant0._Z10sum_floatsPf)
        /*0044*/ 	.short	0x0380
        /*0046*/ 	.short	0x0008


	//----- nvinfo : EIATTR_SW_WAR
	.align		4
.L_51:
        /*0048*/ 	.byte	0x04, 0x36
        /*004a*/ 	.short	(.L_53 - .L_52)
.L_52:
        /*004c*/ 	.word	0x00000008
.L_53:


//--------------------- .nv.info._Z3sumPi         --------------------------
	.section	.nv.info._Z3sumPi,"",@"SHT_CUDA_INFO"
	.sectionflags	@""
	.align	4


	//----- nvinfo : EIATTR_CUDA_API_VERSION
	.align		4
        /*0000*/ 	.byte	0x04, 0x37
        /*0002*/ 	.short	(.L_55 - .L_54)
.L_54:
        /*0004*/ 	.word	0x00000082


	//----- nvinfo : EIATTR_KPARAM_INFO
	.align		4
.L_55:
        /*0008*/ 	.byte	0x04, 0x17
        /*000a*/ 	.short	(.L_57 - .L_56)
.L_56:
        /*000c*/ 	.word	0x00000000
        /*0010*/ 	.short	0x0000
        /*0012*/ 	.short	0x0000
        /*0014*/ 	.byte	0x00, 0xf5, 0x21, 0x00


	//----- nvinfo : EIATTR_SPARSE_MMA_MASK
	.align		4
.L_57:
        /*0018*/ 	.byte	0x03, 0x50
        /*001a*/ 	.short	0x0000


	//----- nvinfo : EIATTR_MAXREG_COUNT
	.align		4
        /*001c*/ 	.byte	0x03, 0x1b
        /*001e*/ 	.short	0x00ff


	//----- nvinfo : EIATTR_MERCURY_ISA_VERSION
	.align		4
        /*0020*/ 	.byte	0x03, 0x5f
        /*0022*/ 	.short	0x0101


	//----- nvinfo : EIATTR_VRC_CTA_INIT_COUNT
	.align		4
        /*0024*/ 	.byte	0x02, 0x4a
	.zero		1
	.zero		1


	//----- nvinfo : EIATTR_EXIT_INSTR_OFFSETS
	.align		4
        /*0028*/ 	.byte	0x04, 0x1c
        /*002a*/ 	.short	(.L_59 - .L_58)


	//   ....[0]....
.L_58:
        /*002c*/ 	.word	0x00000180


	//----- nvinfo : EIATTR_CRS_STACK_SIZE
	.align		4
.L_59:
        /*0030*/ 	.byte	0x04, 0x1e
        /*0032*/ 	.short	(.L_61 - .L_60)
.L_60:
        /*0034*/ 	.word	0x00000000


	//----- nvinfo : EIATTR_CBANK_PARAM_SIZE
	.align		4
.L_61:
        /*0038*/ 	.byte	0x03, 0x19
        /*003a*/ 	.short	0x0008


	//----- nvinfo : EIATTR_PARAM_CBANK
	.align		4
        /*003c*/ 	.byte	0x04, 0x0a
        /*003e*/ 	.short	(.L_63 - .L_62)
	.align		4
.L_62:
        /*0040*/ 	.word	index@(.nv.constant0._Z3sumPi)
        /*0044*/ 	.short	0x0380
        /*0046*/ 	.short	0x0008


	//----- nvinfo : EIATTR_SW_WAR
	.align		4
.L_63:
        /*0048*/ 	.byte	0x04, 0x36
        /*004a*/ 	.short	(.L_65 - .L_64)
.L_64:
        /*004c*/ 	.word	0x00000008
.L_65:


//--------------------- .nv.info._Z3maxPi         --------------------------
	.section	.nv.info._Z3maxPi,"",@"SHT_CUDA_INFO"
	.sectionflags	@""
	.align	4


	//----- nvinfo : EIATTR_CUDA_API_VERSION
	.align		4
        /*0000*/ 	.byte	0x04, 0x37
        /*0002*/ 	.short	(.L_67 - .L_66)
.L_66:
        /*0004*/ 	.word	0x00000082


	//----- nvinfo : EIATTR_KPARAM_INFO
	.align		4
.L_67:
        /*0008*/ 	.byte	0x04, 0x17
        /*000a*/ 	.short	(.L_69 - .L_68)
.L_68:
        /*000c*/ 	.word	0x00000000
        /*0010*/ 	.short	0x0000
        /*0012*/ 	.short	0x0000
        /*0014*/ 	.byte	0x00, 0xf5, 0x21, 0x00


	//----- nvinfo : EIATTR_SPARSE_MMA_MASK
	.align		4
.L_69:
        /*0018*/ 	.byte	0x03, 0x50
        /*001a*/ 	.short	0x0000


	//----- nvinfo : EIATTR_MAXREG_COUNT
	.align		4
        /*001c*/ 	.byte	0x03, 0x1b
        /*001e*/ 	.short	0x00ff


	//----- nvinfo : EIATTR_MERCURY_ISA_VERSION
	.align		4
        /*0020*/ 	.byte	0x03, 0x5f
        /*0022*/ 	.short	0x0101


	//----- nvinfo : EIATTR_VRC_CTA_INIT_COUNT
	.align		4
        /*0024*/ 	.byte	0x02, 0x4a
	.zero		1
	.zero		1


	//----- nvinfo : EIATTR_EXIT_INSTR_OFFSETS
	.align		4
        /*0028*/ 	.byte	0x04, 0x1c
        /*002a*/ 	.short	(.L_71 - .L_70)


	//   ....[0]....
.L_70:
        /*002c*/ 	.word	0x00000170


	//----- nvinfo : EIATTR_CRS_STACK_SIZE
	.align		4
.L_71:
        /*0030*/ 	.byte	0x04, 0x1e
        /*0032*/ 	.short	(.L_73 - .L_72)
.L_72:
        /*0034*/ 	.word	0x00000000


	//----- nvinfo : EIATTR_CBANK_PARAM_SIZE
	.align		4
.L_73:
        /*0038*/ 	.byte	0x03, 0x19
        /*003a*/ 	.short	0x0008


	//----- nvinfo : EIATTR_PARAM_CBANK
	.align		4
        /*003c*/ 	.byte	0x04, 0x0a
        /*003e*/ 	.short	(.L_75 - .L_74)
	.align		4
.L_74:
        /*0040*/ 	.word	index@(.nv.constant0._Z3maxPi)
        /*0044*/ 	.short	0x0380
        /*0046*/ 	.short	0x0008


	//----- nvinfo : EIATTR_SW_WAR
	.align		4
.L_75:
        /*0048*/ 	.byte	0x04, 0x36
        /*004a*/ 	.short	(.L_77 - .L_76)
.L_76:
        /*004c*/ 	.word	0x00000008
.L_77:


//--------------------- .nv.info._Z3minPi         --------------------------
	.section	.nv.info._Z3minPi,"",@"SHT_CUDA_INFO"
	.sectionflags	@""
	.align	4


	//----- nvinfo : EIATTR_CUDA_API_VERSION
	.align		4
        /*0000*/ 	.byte	0x04, 0x37
        /*0002*/ 	.short	(.L_79 - .L_78)
.L_78:
        /*0004*/ 	.word	0x00000082


	//----- nvinfo : EIATTR_KPARAM_INFO
	.align		4
.L_79:
        /*0008*/ 	.byte	0x04, 0x17
        /*000a*/ 	.short	(.L_81 - .L_80)
.L_80:
        /*000c*/ 	.word	0x00000000
        /*0010*/ 	.short	0x0000
        /*0012*/ 	.short	0x0000
        /*0014*/ 	.byte	0x00, 0xf5, 0x21, 0x00


	//----- nvinfo : EIATTR_SPARSE_MMA_MASK
	.align		4
.L_81:
        /*0018*/ 	.byte	0x03, 0x50
        /*001a*/ 	.short	0x0000


	//----- nvinfo : EIATTR_MAXREG_COUNT
	.align		4
        /*001c*/ 	.byte	0x03, 0x1b
        /*001e*/ 	.short	0x00ff


	//----- nvinfo : EIATTR_MERCURY_ISA_VERSION
	.align		4
        /*0020*/ 	.byte	0x03, 0x5f
        /*0022*/ 	.short	0x0101


	//----- nvinfo : EIATTR_VRC_CTA_INIT_COUNT
	.align		4
        /*0024*/ 	.byte	0x02, 0x4a
	.zero		1
	.zero		1


	//----- nvinfo : EIATTR_EXIT_INSTR_OFFSETS
	.align		4
        /*0028*/ 	.byte	0x04, 0x1c
        /*002a*/ 	.short	(.L_83 - .L_82)


	//   ....[0]....
.L_82:
        /*002c*/ 	.word	0x00000170


	//----- nvinfo : EIATTR_CRS_STACK_SIZE
	.align		4
.L_83:
        /*0030*/ 	.byte	0x04, 0x1e
        /*0032*/ 	.short	(.L_85 - .L_84)
.L_84:
        /*0034*/ 	.word	0x00000000


	//----- nvinfo : EIATTR_CBANK_PARAM_SIZE
	.align		4
.L_85:
        /*0038*/ 	.byte	0x03, 0x19
        /*003a*/ 	.short	0x0008


	//----- nvinfo : EIATTR_PARAM_CBANK
	.align		4
        /*003c*/ 	.byte	0x04, 0x0a
        /*003e*/ 	.short	(.L_87 - .L_86)
	.align		4
.L_86:
        /*0040*/ 	.word	index@(.nv.constant0._Z3minPi)
        /*0044*/ 	.short	0x0380
        /*0046*/ 	.short	0x0008


	//----- nvinfo : EIATTR_SW_WAR
	.align		4
.L_87:
        /*0048*/ 	.byte	0x04, 0x36
        /*004a*/ 	.short	(.L_89 - .L_88)
.L_88:
        /*004c*/ 	.word	0x00000008
.L_89:


//--------------------- .nv.callgraph             --------------------------
	.section	.nv.callgraph,"",@"SHT_CUDA_CALLGRAPH"
	.align	4
	.sectionentsize	8
	.align		4
        /*0000*/ 	.word	0x00000000
	.align		4
        /*0004*/ 	.word	0xffffffff
	.align		4
        /*0008*/ 	.word	0x00000000
	.align		4
        /*000c*/ 	.word	0xfffffffe
	.align		4
        /*0010*/ 	.word	0x00000000
	.align		4
        /*0014*/ 	.word	0xfffffffd
	.align		4
        /*0018*/ 	.word	0x00000000
	.align		4
        /*001c*/ 	.word	0xfffffffc


//--------------------- .text._Z12mean_diff_sqPff --------------------------
	.section	.text._Z12mean_diff_sqPff,"ax",@progbits
	.align	128
        .global         _Z12mean_diff_sqPff
        .type           _Z12mean_diff_sqPff,@function
        .size           _Z12mean_diff_sqPff,(.L_x_17 - _Z12mean_diff_sqPff)
        .other          _Z12mean_diff_sqPff,@"STO_CUDA_ENTRY STV_DEFAULT"
_Z12mean_diff_sqPff:
.text._Z12mean_diff_sqPff:
[----:B------:R-:W-:Y:S01]  /*0000*/  LDC R1, c[0x0][0x37c] ;  /* 0x0000df00ff017b82 */ /* 0x000fe20000000800 */
[----:B------:R-:W0:Y:S07]  /*0010*/  S2R R5, SR_TID.X ;  /* 0x0000000000057919 */ /* 0x000e2e0000002100 */
[----:B------:R-:W0:Y:S01]  /*0020*/  LDC.64 R2, c[0x0][0x380] ;  /* 0x0000e000ff027b82 */ /* 0x000e220000000a00 */
[----:B------:R-:W1:Y:S01]  /*0030*/  LDCU.64 UR4, c[0x0][0x358] ;  /* 0x00006b00ff0477ac */ /* 0x000e620008000a00 */
[----:B------:R-:W2:Y:S01]  /*0040*/  LDCU UR6, c[0x0][0x388] ;  /* 0x00007100ff0677ac */ /* 0x000ea20008000800 */
[----:B0-----:R-:W-:-:S05]  /*0050*/  IMAD.WIDE.U32 R2, R5, 0x4, R2 ;  /* 0x0000000405027825 */ /* 0x001fca00078e0002 */
[----:B-1----:R-:W2:Y:S02]  /*0060*/  LDG.E R0, desc[UR4][R2.64] ;  /* 0x0000000402007981 */ /* 0x002ea4000c1e1900 */
[----:B--2---:R-:W-:-:S04]  /*0070*/  FADD R0, R0, -UR6 ;  /* 0x8000000600007e21 */ /* 0x004fc80008000000 */
[----:B------:R-:W-:-:S05]  /*0080*/  FMUL R5, R0, R0 ;  /* 0x0000000000057220 */ /* 0x000fca0000400000 */
[----:B------:R-:W-:Y:S01]  /*0090*/  STG.E desc[UR4][R2.64], R5 ;  /* 0x0000000502007986 */ /* 0x000fe2000c101904 */
[----:B------:R-:W-:Y:S05]  /*00a0*/  EXIT ;  /* 0x000000000000794d */ /* 0x000fea0003800000 */
.L_x_0:
[----:B------:R-:W-:-:S00]  /*00b0*/  BRA `(.L_x_0) ;  /* 0xfffffffc00fc7947 */ /* 0x000fc0000383ffff */
[----:B------:R-:W-:-:S00]  /*00c0*/  NOP ;  /* 0x0000000000007918 */ /* 0x000fc00000000000 */
        /* <DEDUP_REMOVED lines=11> */
.L_x_17:


//--------------------- .text._Z10sum_floatsPf    --------------------------
	.section	.text._Z10sum_floatsPf,"ax",@progbits
	.align	128
        .global         _Z10sum_floatsPf
        .type           _Z10sum_floatsPf,@function
        .size           _Z10sum_floatsPf,(.L_x_18 - _Z10sum_floatsPf)
        .other          _Z10sum_floatsPf,@"STO_CUDA_ENTRY STV_DEFAULT"
_Z10sum_floatsPf:
.text._Z10sum_floatsPf:
[----:B------:R-:W-:Y:S01]  /*0000*/  LDC R1, c[0x0][0x37c] ;  /* 0x0000df00ff017b82 */ /* 0x000fe20000000800 */
[----:B------:R-:W0:Y:S07]  /*0010*/  S2R R8, SR_TID.X ;  /* 0x0000000000087919 */ /* 0x000e2e0000002100 */
[----:B------:R-:W1:Y:S01]  /*0020*/  LDC.64 R6, c[0x0][0x380] ;  /* 0x0000e000ff067b82 */ /* 0x000e620000000a00 */
[----:B------:R-:W2:Y:S01]  /*0030*/  LDCU.64 UR8, c[0x0][0x358] ;  /* 0x00006b00ff0877ac */ /* 0x000ea20008000a00 */
[----:B------:R-:W3:Y:S01]  /*0040*/  LDCU UR4, c[0x0][0x360] ;  /* 0x00006c00ff0477ac */ /* 0x000ee20008000800 */
[----:B------:R-:W-:Y:S01]  /*0050*/  UMOV UR6, 0x1 ;  /* 0x0000000100067882 */ /* 0x000fe20000000000 */
[----:B0-23--:R-:W-:-:S07]  /*0060*/  SHF.L.U32 R0, R8, 0x1, RZ ;  /* 0x0000000108007819 */ /* 0x00dfce00000006ff */
.L_x_3:
[----:B------:R-:W-:Y:S01]  /*0070*/  ISETP.GE.U32.AND P0, PT, R8, UR4, PT ;  /* 0x0000000408007c0c */ /* 0x000fe2000bf06070 */
[----:B------:R-:W-:-:S12]  /*0080*/  BSSY.RECONVERGENT B0, `(.L_x_1) ;  /* 0x000000a000007945 */ /* 0x000fd80003800200 */
[----:B0-----:R-:W-:Y:S05]  /*0090*/  @P0 BRA `(.L_x_2) ;  /* 0x0000000000200947 */ /* 0x001fea0003800000 */
[----:B------:R-:W-:-:S05]  /*00a0*/  IMAD R5, R0, UR6, RZ ;  /* 0x0000000600057c24 */ /* 0x000fca000f8e02ff */
[C---:B------:R-:W-:Y:S01]  /*00b0*/  IADD3 R3, PT, PT, R5.reuse, UR6, RZ ;  /* 0x0000000605037c10 */ /* 0x040fe2000fffe0ff */
[----:B-1----:R-:W-:-:S04]  /*00c0*/  IMAD.WIDE R4, R5, 0x4, R6 ;  /* 0x0000000405047825 */ /* 0x002fc800078e0206 */
[----:B------:R-:W-:Y:S01]  /*00d0*/  IMAD.WIDE R2, R3, 0x4, R6 ;  /* 0x0000000403027825 */ /* 0x000fe200078e0206 */
[----:B------:R-:W2:Y:S05]  /*00e0*/  LDG.E R9, desc[UR8][R4.64] ;  /* 0x0000000804097981 */ /* 0x000eaa000c1e1900 */
[----:B------:R-:W2:Y:S02]  /*00f0*/  LDG.E R2, desc[UR8][R2.64] ;  /* 0x0000000802027981 */ /* 0x000ea4000c1e1900 */
[----:B--2---:R-:W-:-:S05]  /*0100*/  FADD R9, R2, R9 ;  /* 0x0000000902097221 */ /* 0x004fca0000000000 */
[----:B------:R0:W-:Y:S02]  /*0110*/  STG.E desc[UR8][R4.64], R9 ;  /* 0x0000000904007986 */ /* 0x0001e4000c101908 */
.L_x_2:
[----:B------:R-:W-:Y:S05]  /*0120*/  BSYNC.RECONVERGENT B0 ;  /* 0x0000000000007941 */ /* 0x000fea0003800200 */
.L_x_1:
[----:B------:R-:W-:Y:S02]  /*0130*/  UISETP.GT.U32.AND UP0, UPT, UR4, 0x1, UPT ;  /* 0x000000010400788c */ /* 0x000fe4000bf04070 */
[----:B------:R-:W-:Y:S02]  /*0140*/  USHF.R.U32.HI UR5, URZ, 0x1, UR4 ;  /* 0x00000001ff057899 */ /* 0x000fe40008011604 */
[----:B------:R-:W-:-:S05]  /*0150*/  USHF.L.U32 UR6, UR6, 0x1, URZ ;  /* 0x0000000106067899 */ /* 0x000fca00080006ff */
[----:B------:R-:W-:Y:S01]  /*0160*/  UMOV UR4, UR5 ;  /* 0x0000000500047c82 */ /* 0x000fe20008000000 */
[----:B------:R-:W-:Y:S06]  /*0170*/  BRA.U UP0, `(.L_x_3) ;  /* 0xfffffffd00bc7547 */ /* 0x000fec000b83ffff */
[----:B------:R-:W-:Y:S05]  /*0180*/  EXIT ;  /* 0x000000000000794d */ /* 0x000fea0003800000 */
.L_x_4:
        /* <DEDUP_REMOVED lines=15> */
.L_x_18:


//--------------------- .text._Z3sumPi            --------------------------
	.section	.text._Z3sumPi,"ax",@progbits
	.align	128
        .global         _Z3sumPi
        .type           _Z3sumPi,@function
        .size           _Z3sumPi,(.L_x_19 - _Z3sumPi)
        .other          _Z3sumPi,@"STO_CUDA_ENTRY STV_DEFAULT"
_Z3sumPi:
.text._Z3sumPi:
[----:B------:R-:W-:Y:S01]  /*0000*/  LDC R1, c[0x0][0x37c] ;  /* 0x0000df00ff017b82 */ /* 0x000fe20000000800 */
[----:B------:R-:W0:Y:S07]  /*0010*/  S2R R8, SR_TID.X ;  /* 0x0000000000087919 */ /* 0x000e2e0000002100 */
[----:B------:R-:W1:Y:S01]  /*0020*/  LDC.64 R6, c[0x0][0x380] ;  /* 0x0000e000ff067b82 */ /* 0x000e620000000a00 */
[----:B------:R-:W2:Y:S01]  /*0030*/  LDCU.64 UR8, c[0x0][0x358] ;  /* 0x00006b00ff0877ac */ /* 0x000ea20008000a00 */
[----:B------:R-:W3:Y:S01]  /*0040*/  LDCU UR4, c[0x0][0x360] ;  /* 0x00006c00ff0477ac */ /* 0x000ee20008000800 */
[----:B------:R-:W-:Y:S01]  /*0050*/  UMOV UR6, 0x1 ;  /* 0x0000000100067882 */ /* 0x000fe20000000000 */
[----:B0-23--:R-:W-:-:S07]  /*0060*/  SHF.L.U32 R0, R8, 0x1, RZ ;  /* 0x0000000108007819 */ /* 0x00dfce00000006ff */
.L_x_7:
        /* <DEDUP_REMOVED lines=9> */
[----:B--2---:R-:W-:-:S05]  /*0100*/  IADD3 R9, PT, PT, R2, R9, RZ ;  /* 0x0000000902097210 */ /* 0x004fca0007ffe0ff */
[----:B------:R0:W-:Y:S02]  /*0110*/  STG.E desc[UR8][R4.64], R9 ;  /* 0x0000000904007986 */ /* 0x0001e4000c101908 */
.L_x_6:
[----:B------:R-:W-:Y:S05]  /*0120*/  BSYNC.RECONVERGENT B0 ;  /* 0x0000000000007941 */ /* 0x000fea0003800200 */
.L_x_5:
[----:B------:R-:W-:Y:S02]  /*0130*/  UISETP.GT.U32.AND UP0, UPT, UR4, 0x1, UPT ;  /* 0x000000010400788c */ /* 0x000fe4000bf04070 */
[----:B------:R-:W-:Y:S02]  /*0140*/  USHF.R.U32.HI UR5, URZ, 0x1, UR4 ;  /* 0x00000001ff057899 */ /* 0x000fe40008011604 */
[----:B------:R-:W-:-:S05]  /*0150*/  USHF.L.U32 UR6, UR6, 0x1, URZ ;  /* 0x0000000106067899 */ /* 0x000fca00080006ff */
[----:B------:R-:W-:Y:S01]  /*0160*/  UMOV UR4, UR5 ;  /* 0x0000000500047c82 */ /* 0x000fe20008000000 */
[----:B------:R-:W-:Y:S06]  /*0170*/  BRA.U UP0, `(.L_x_7) ;  /* 0xfffffffd00bc7547 */ /* 0x000fec000b83ffff */
[----:B------:R-:W-:Y:S05]  /*0180*/  EXIT ;  /* 0x000000000000794d */ /* 0x000fea0003800000 */
.L_x_8:
        /* <DEDUP_REMOVED lines=15> */
.L_x_19:


//--------------------- .text._Z3maxPi            --------------------------
	.section	.text._Z3maxPi,"ax",@progbits
	.align	128
        .global         _Z3maxPi
        .type           _Z3maxPi,@function
        .size           _Z3maxPi,(.L_x_20 - _Z3maxPi)
        .other          _Z3maxPi,@"STO_CUDA_ENTRY STV_DEFAULT"
_Z3maxPi:
.text._Z3maxPi:
[----:B------:R-:W-:Y:S01]  /*0000*/  LDC R1, c[0x0][0x37c] ;  /* 0x0000df00ff017b82 */ /* 0x000fe20000000800 */
[----:B------:R-:W0:Y:S07]  /*0010*/  S2R R10, SR_TID.X ;  /* 0x00000000000a7919 */ /* 0x000e2e0000002100 */
[----:B------:R-:W1:Y:S01]  /*0020*/  LDC.64 R6, c[0x0][0x380] ;  /* 0x0000e000ff067b82 */ /* 0x000e620000000a00 */
[----:B------:R-:W-:Y:S01]  /*0030*/  HFMA2 R9, -RZ, RZ, 0, 5.9604644775390625e-08 ;  /* 0x00000001ff097431 */ /* 0x000fe200000001ff */
[----:B------:R-:W2:Y:S01]  /*0040*/  LDCU.64 UR6, c[0x0][0x358] ;  /* 0x00006b00ff0677ac */ /* 0x000ea20008000a00 */
[----:B------:R-:W3:Y:S02]  /*0050*/  LDCU UR4, c[0x0][0x360] ;  /* 0x00006c00ff0477ac */ /* 0x000ee40008000800 */
[----:B0-23--:R-:W-:-:S07]  /*0060*/  SHF.L.U32 R0, R10, 0x1, RZ ;  /* 0x000000010a007819 */ /* 0x00dfce00000006ff */
.L_x_11:
[----:B------:R-:W-:Y:S01]  /*0070*/  ISETP.GE.U32.AND P0, PT, R10, UR4, PT ;  /* 0x000000040a007c0c */ /* 0x000fe2000bf06070 */
[----:B------:R-:W-:-:S12]  /*0080*/  BSSY.RECONVERGENT B0, `(.L_x_9) ;  /* 0x0000009000007945 */ /* 0x000fd80003800200 */
[----:B0-----:R-:W-:Y:S05]  /*0090*/  @P0 BRA `(.L_x_10) ;  /* 0x00000000001c0947 */ /* 0x001fea0003800000 */
[----:B------:R-:W-:-:S04]  /*00a0*/  IMAD R3, R0, R9, RZ ;  /* 0x0000000900037224 */ /* 0x000fc800078e02ff */
[----:B-1----:R-:W-:-:S05]  /*00b0*/  IMAD.WIDE R2, R3, 0x4, R6 ;  /* 0x0000000403027825 */ /* 0x002fca00078e0206 */
[----:B------:R-:W2:Y:S01]  /*00c0*/  LDG.E R8, desc[UR6][R2.64] ;  /* 0x0000000602087981 */ /* 0x000ea2000c1e1900 */
[----:B------:R-:W-:-:S06]  /*00d0*/  IMAD.WIDE R4, R9, 0x4, R2 ;  /* 0x0000000409047825 */ /* 0x000fcc00078e0202 */
[----:B------:R-:W2:Y:S02]  /*00e0*/  LDG.E R5, desc[UR6][R4.64] ;  /* 0x0000000604057981 */ /* 0x000ea4000c1e1900 */
[----:B--2---:R-:W-:-:S05]  /*00f0*/  VIMNMX R11, PT, PT, R8, R5, !PT ;  /* 0x00000005080b7248 */ /* 0x004fca0007fe0100 */
[----:B------:R0:W-:Y:S02]  /*0100*/  STG.E desc[UR6][R2.64], R11 ;  /* 0x0000000b02007986 */ /* 0x0001e4000c101906 */
.L_x_10:
[----:B------:R-:W-:Y:S05]  /*0110*/  BSYNC.RECONVERGENT B0 ;  /* 0x0000000000007941 */ /* 0x000fea0003800200 */
.L_x_9:
[----:B------:R-:W-:Y:S01]  /*0120*/  UISETP.GT.U32.AND UP0, UPT, UR4, 0x1, UPT ;  /* 0x000000010400788c */ /* 0x000fe2000bf04070 */
[----:B------:R-:W-:Y:S01]  /*0130*/  SHF.L.U32 R9, R9, 0x1, RZ ;  /* 0x0000000109097819 */ /* 0x000fe200000006ff */
[----:B------:R-:W-:-:S07]  /*0140*/  USHF.R.U32.HI UR5, URZ, 0x1, UR4 ;  /* 0x00000001ff057899 */ /* 0x000fce0008011604 */
[----:B------:R-:W-:Y:S01]  /*0150*/  UMOV UR4, UR5 ;  /* 0x0000000500047c82 */ /* 0x000fe20008000000 */
[----:B------:R-:W-:Y:S05]  /*0160*/  BRA.U UP0, `(.L_x_11) ;  /* 0xfffffffd00c07547 */ /* 0x000fea000b83ffff */
[----:B------:R-:W-:Y:S05]  /*0170*/  EXIT ;  /* 0x000000000000794d */ /* 0x000fea0003800000 */
.L_x_12:
        /* <DEDUP_REMOVED lines=16> */
.L_x_20:


//--------------------- .text._Z3minPi            --------------------------
	.section	.text._Z3minPi,"ax",@progbits
	.align	128
        .global         _Z3minPi
        .type           _Z3minPi,@function
        .size           _Z3minPi,(.L_x_21 - _Z3minPi)
        .other          _Z3minPi,@"STO_CUDA_ENTRY STV_DEFAULT"
_Z3minPi:
.text._Z3minPi:
[----:B------:R-:W-:Y:S01]  /*0000*/  LDC R1, c[0x0][0x37c] ;  /* 0x0000df00ff017b82 */ /* 0x000fe20000000800 */
[----:B------:R-:W0:Y:S07]  /*0010*/  S2R R10, SR_TID.X ;  /* 0x00000000000a7919 */ /* 0x000e2e0000002100 */
[----:B------:R-:W1:Y:S01]  /*0020*/  LDC.64 R6, c[0x0][0x380] ;  /* 0x0000e000ff067b82 */ /* 0x000e620000000a00 */
[----:B------:R-:W-:Y:S01]  /*0030*/  HFMA2 R9, -RZ, RZ, 0, 5.9604644775390625e-08 ;  /* 0x00000001ff097431 */ /* 0x000fe200000001ff */
[----:B------:R-:W2:Y:S01]  /*0040*/  LDCU.64 UR6, c[0x0][0x358] ;  /* 0x00006b00ff0677ac */ /* 0x000ea20008000a00 */
[----:B------:R-:W3:Y:S02]  /*0050*/  LDCU UR4, c[0x0][0x360] ;  /* 0x00006c00ff0477ac */ /* 0x000ee40008000800 */
[----:B0-23--:R-:W-:-:S07]  /*0060*/  SHF.L.U32 R0, R10, 0x1, RZ ;  /* 0x000000010a007819 */ /* 0x00dfce00000006ff */
.L_x_15:
        /* <DEDUP_REMOVED lines=8> */
[----:B--2---:R-:W-:-:S05]  /*00f0*/  VIMNMX R11, PT, PT, R8, R5, PT ;  /* 0x00000005080b7248 */ /* 0x004fca0003fe0100 */
[----:B------:R0:W-:Y:S02]  /*0100*/  STG.E desc[UR6][R2.64], R11 ;  /* 0x0000000b02007986 */ /* 0x0001e4000c101906 */
.L_x_14:
[----:B------:R-:W-:Y:S05]  /*0110*/  BSYNC.RECONVERGENT B0 ;  /* 0x0000000000007941 */ /* 0x000fea0003800200 */
.L_x_13:
[----:B------:R-:W-:Y:S01]  /*0120*/  UISETP.GT.U32.AND UP0, UPT, UR4, 0x1, UPT ;  /* 0x000000010400788c */ /* 0x000fe2000bf04070 */
[----:B------:R-:W-:Y:S01]  /*0130*/  SHF.L.U32 R9, R9, 0x1, RZ ;  /* 0x0000000109097819 */ /* 0x000fe200000006ff */
[----:B------:R-:W-:-:S07]  /*0140*/  USHF.R.U32.HI UR5, URZ, 0x1, UR4 ;  /* 0x00000001ff057899 */ /* 0x000fce0008011604 */
[----:B------:R-:W-:Y:S01]  /*0150*/  UMOV UR4, UR5 ;  /* 0x0000000500047c82 */ /* 0x000fe20008000000 */
[----:B------:R-:W-:Y:S05]  /*0160*/  BRA.U UP0, `(.L_x_15) ;  /* 0xfffffffd00c07547 */ /* 0x000fea000b83ffff */
[----:B------:R-:W-:Y:S05]  /*0170*/  EXIT ;  /* 0x000000000000794d */ /* 0x000fea0003800000 */
.L_x_16:
        /* <DEDUP_REMOVED lines=16> */
.L_x_21:


//--------------------- .nv.shared.reserved.0     --------------------------
	.section	.nv.shared.reserved.0,"aw",@nobits
	.weak		__nv_reservedSMEM_offset_0_alias
	.size		__nv_reservedSMEM_offset_0_alias, 0, 64
	.other		__nv_reservedSMEM_offset_0_alias,@"STO_CUDA_RESERVED_SHARED STV_DEFAULT"
__nv_reservedSMEM_offset_0_alias:
	.zero		0
	.zero		64


//--------------------- .nv.constant0._Z12mean_diff_sqPff --------------------------
	.section	.nv.constant0._Z12mean_diff_sqPff,"a",@progbits
	.sectionflags	@""
	.align	4
.nv.constant0._Z12mean_diff_sqPff:
	.zero		908


//--------------------- .nv.constant0._Z10sum_floatsPf --------------------------
	.section	.nv.constant0._Z10sum_floatsPf,"a",@progbits
	.sectionflags	@""
	.align	4
.nv.constant0._Z10sum_floatsPf:
	.zero		904


//--------------------- .nv.constant0._Z3sumPi    --------------------------
	.section	.nv.constant0._Z3sumPi,"a",@progbits
	.sectionflags	@""
	.align	4
.nv.constant0._Z3sumPi:
	.zero		904


//--------------------- .nv.constant0._Z3maxPi    --------------------------
	.section	.nv.constant0._Z3maxPi,"a",@progbits
	.sectionflags	@""
	.align	4
.nv.constant0._Z3maxPi:
	.zero		904


//--------------------- .nv.constant0._Z3minPi    --------------------------
	.section	.nv.constant0._Z3minPi,"a",@progbits
	.sectionflags	@""
	.align	4
.nv.constant0._Z3minPi:
	.zero		904


//--------------------- SYMBOLS --------------------------

	.type		.nv.reservedSmem.offset0,@object
	.size		.nv.reservedSmem.offset0,0x4
